//
// Generated by NVIDIA NVVM Compiler
//
// Compiler Build ID: CL-36424714
// Cuda compilation tools, release 13.0, V13.0.88
// Based on NVVM 20.0.0
//

.version 9.0
.target sm_100
.address_size 64

	// .globl	_Z16predicatedKernelPiS_i

.visible .entry _Z16predicatedKernelPiS_i(
	.param .u64 .ptr .align 1 _Z16predicatedKernelPiS_i_param_0,
	.param .u64 .ptr .align 1 _Z16predicatedKernelPiS_i_param_1,
	.param .u32 _Z16predicatedKernelPiS_i_param_2
)
{
	.reg .pred 	%p<8>;
	.reg .b32 	%r<32>;
	.reg .b64 	%rd<9>;

	ld.param.u64 	%rd3, [_Z16predicatedKernelPiS_i_param_0];
	ld.param.u64 	%rd4, [_Z16predicatedKernelPiS_i_param_1];
	ld.param.u32 	%r10, [_Z16predicatedKernelPiS_i_param_2];
	mov.u32 	%r11, %ctaid.x;
	mov.u32 	%r1, %ntid.x;
	mov.u32 	%r12, %tid.x;
	mad.lo.s32 	%r30, %r11, %r1, %r12;
	setp.ge.s32 	%p1, %r30, %r10;
	@%p1 bra 	$L__BB0_5;
	mov.u32 	%r13, %nctaid.x;
	mul.lo.s32 	%r3, %r1, %r13;
	cvta.to.global.u64 	%rd1, %rd3;
	cvta.to.global.u64 	%rd2, %rd4;
$L__BB0_2:
	mul.wide.s32 	%rd5, %r30, 4;
	add.s64 	%rd6, %rd1, %rd5;
	ld.global.u32 	%r5, [%rd6];
	mad.lo.s32 	%r14, %r5, -1227133513, 306783378;
	setp.lt.u32 	%p2, %r14, 613566757;
	mad.lo.s32 	%r15, %r5, -1171354717, 195225786;
	setp.lt.u32 	%p3, %r15, 390451573;
	mad.lo.s32 	%r16, %r5, -991146299, 165191049;
	setp.gt.u32 	%p4, %r16, 330382098;
	mul.lo.s32 	%r17, %r5, 3;
	selp.b32 	%r18, %r17, %r5, %p2;
	add.s32 	%r19, %r18, 25;
	selp.b32 	%r31, %r19, %r18, %p3;
	@%p4 bra 	$L__BB0_4;
	shr.u32 	%r20, %r31, 31;
	add.s32 	%r21, %r31, %r20;
	shr.s32 	%r22, %r21, 1;
	add.s32 	%r31, %r22, 10;
$L__BB0_4:
	mul.lo.s32 	%r23, %r5, %r5;
	mad.lo.s32 	%r24, %r23, -252645135, 757935405;
	setp.lt.u32 	%p5, %r24, 252645135;
	add.s32 	%r25, %r5, -51;
	setp.lt.u32 	%p6, %r25, 29;
	selp.u32 	%r26, 1, 0, %p6;
	shl.b32 	%r27, %r31, %r26;
	add.s32 	%r28, %r27, -15;
	selp.b32 	%r29, %r28, %r27, %p5;
	add.s64 	%rd8, %rd2, %rd5;
	st.global.u32 	[%rd8], %r29;
	add.s32 	%r30, %r30, %r3;
	setp.lt.s32 	%p7, %r30, %r10;
	@%p7 bra 	$L__BB0_2;
$L__BB0_5:
	ret;

}
	// .globl	_Z19nonPredicatedKernelPiS_i
.visible .entry _Z19nonPredicatedKernelPiS_i(
	.param .u64 .ptr .align 1 _Z19nonPredicatedKernelPiS_i_param_0,
	.param .u64 .ptr .align 1 _Z19nonPredicatedKernelPiS_i_param_1,
	.param .u32 _Z19nonPredicatedKernelPiS_i_param_2
)
{
	.reg .pred 	%p<8>;
	.reg .b32 	%r<32>;
	.reg .b64 	%rd<9>;

	ld.param.u64 	%rd3, [_Z19nonPredicatedKernelPiS_i_param_0];
	ld.param.u64 	%rd4, [_Z19nonPredicatedKernelPiS_i_param_1];
	ld.param.u32 	%r10, [_Z19nonPredicatedKernelPiS_i_param_2];
	mov.u32 	%r11, %ctaid.x;
	mov.u32 	%r1, %ntid.x;
	mov.u32 	%r12, %tid.x;
	mad.lo.s32 	%r30, %r11, %r1, %r12;
	setp.ge.s32 	%p1, %r30, %r10;
	@%p1 bra 	$L__BB1_5;
	mov.u32 	%r13, %nctaid.x;
	mul.lo.s32 	%r3, %r1, %r13;
	cvta.to.global.u64 	%rd1, %rd3;
	cvta.to.global.u64 	%rd2, %rd4;
$L__BB1_2:
	mul.wide.s32 	%rd5, %r30, 4;
	add.s64 	%rd6, %rd1, %rd5;
	ld.global.u32 	%r5, [%rd6];
	mad.lo.s32 	%r14, %r5, -1227133513, 306783378;
	setp.lt.u32 	%p2, %r14, 613566757;
	mul.lo.s32 	%r15, %r5, 3;
	selp.b32 	%r16, %r15, %r5, %p2;
	mad.lo.s32 	%r17, %r5, -1171354717, 195225786;
	setp.lt.u32 	%p3, %r17, 390451573;
	add.s32 	%r18, %r16, 25;
	selp.b32 	%r31, %r18, %r16, %p3;
	mad.lo.s32 	%r19, %r5, -991146299, 165191049;
	setp.gt.u32 	%p4, %r19, 330382098;
	@%p4 bra 	$L__BB1_4;
	shr.u32 	%r20, %r31, 31;
	add.s32 	%r21, %r31, %r20;
	shr.s32 	%r22, %r21, 1;
	add.s32 	%r31, %r22, 10;
$L__BB1_4:
	add.s32 	%r23, %r5, -51;
	setp.lt.u32 	%p5, %r23, 29;
	selp.u32 	%r24, 1, 0, %p5;
	shl.b32 	%r25, %r31, %r24;
	mul.lo.s32 	%r26, %r5, %r5;
	mad.lo.s32 	%r27, %r26, -252645135, 757935405;
	setp.lt.u32 	%p6, %r27, 252645135;
	add.s32 	%r28, %r25, -15;
	selp.b32 	%r29, %r28, %r25, %p6;
	add.s64 	%rd8, %rd2, %rd5;
	st.global.u32 	[%rd8], %r29;
	add.s32 	%r30, %r30, %r3;
	setp.lt.s32 	%p7, %r30, %r10;
	@%p7 bra 	$L__BB1_2;
$L__BB1_5:
	ret;

}


// ===== COMPILED SASS (sm_100) =====

	.target	sm_100

	.elftype	@"ET_EXEC"


//--------------------- .note.nv.tkinfo           --------------------------
	.section	.note.nv.tkinfo,"",@"SHT_NOTE"
	.sectionflags	@"SHF_NOTE_NV_TKINFO"
	.tkinfo
        /*0018*/ 	.word	0x00000002
        /*0030*/ 	.string	""
        /*0030*/ 	.string	"ptxas"
        /*0030*/ 	.string	"Cuda compilation tools, release 13.0, V13.0.88"
        /*0030*/ 	.string	"Build cuda_13.0.r13.0/compiler.36424714_0"
        /*0030*/ 	.string	"-arch sm_100 -m 64 "



//--------------------- .note.nv.cuinfo           --------------------------
	.section	.note.nv.cuinfo,"",@"SHT_NOTE"
	.sectionflags	@"SHF_NOTE_NV_CUINFO"
        /*0018*/ 	.short	0x0002
        /*001a*/ 	.short	0x0064
        /*001c*/ 	.short	0x0082
	.zero		2


//--------------------- .nv.info                  --------------------------
	.section	.nv.info,"",@"SHT_CUDA_INFO"
	.align	4


	//----- nvinfo : EIATTR_REGCOUNT
	.align		4
        /*0000*/ 	.byte	0x04, 0x2f
        /*0002*/ 	.short	(.L_1 - .L_0)
	.align		4
.L_0:
        /*0004*/ 	.word	index@(_Z16predicatedKernelPiS_i)
        /*0008*/ 	.word	0x00000010


	//----- nvinfo : EIATTR_FRAME_SIZE
	.align		4
.L_1:
        /*000c*/ 	.byte	0x04, 0x11
        /*000e*/ 	.short	(.L_3 - .L_2)
	.align		4
.L_2:
        /*0010*/ 	.word	index@(_Z16predicatedKernelPiS_i)
        /*0014*/ 	.word	0x00000000


	//----- nvinfo : EIATTR_REGCOUNT
	.align		4
.L_3:
        /*0018*/ 	.byte	0x04, 0x2f
        /*001a*/ 	.short	(.L_5 - .L_4)
	.align		4
.L_4:
        /*001c*/ 	.word	index@(_Z19nonPredicatedKernelPiS_i)
        /*0020*/ 	.word	0x00000010


	//----- nvinfo : EIATTR_FRAME_SIZE
	.align		4
.L_5:
        /*0024*/ 	.byte	0x04, 0x11
        /*0026*/ 	.short	(.L_7 - .L_6)
	.align		4
.L_6:
        /*0028*/ 	.word	index@(_Z19nonPredicatedKernelPiS_i)
        /*002c*/ 	.word	0x00000000


	//----- nvinfo : EIATTR_MIN_STACK_SIZE
	.align		4
.L_7:
        /*0030*/ 	.byte	0x04, 0x12
        /*0032*/ 	.short	(.L_9 - .L_8)
	.align		4
.L_8:
        /*0034*/ 	.word	index@(_Z19nonPredicatedKernelPiS_i)
        /*0038*/ 	.word	0x00000000


	//----- nvinfo : EIATTR_MIN_STACK_SIZE
	.align		4
.L_9:
        /*003c*/ 	.byte	0x04, 0x12
        /*003e*/ 	.short	(.L_11 - .L_10)
	.align		4
.L_10:
        /*0040*/ 	.word	index@(_Z16predicatedKernelPiS_i)
        /*0044*/ 	.word	0x00000000
.L_11:


//--------------------- .nv.compat                --------------------------
	.section	.nv.compat,"",@"SHT_CUDA_COMPAT_INFO"
	.align	4
        /*0000*/ 	.byte	0x02, 0x09, 0x00, 0x00, 0x02, 0x02, 0x01, 0x00, 0x02, 0x05, 0x05, 0x00, 0x03, 0x07, 0x01, 0x01
        /*0010*/ 	.byte	0x02, 0x03, 0x00, 0x00, 0x02, 0x06, 0x01, 0x00, 0x04, 0x0b, 0x08, 0x00, 0x09, 0x00, 0x00, 0x00
        /*0020*/ 	.byte	0x00, 0x00, 0x00, 0x00


//--------------------- .nv.info._Z19nonPredicatedKernelPiS_i --------------------------
	.section	.nv.info._Z19nonPredicatedKernelPiS_i,"",@"SHT_CUDA_INFO"
	.sectionflags	@""
	.align	4


	//----- nvinfo : EIATTR_CUDA_API_VERSION
	.align		4
        /*0000*/ 	.byte	0x04, 0x37
        /*0002*/ 	.short	(.L_13 - .L_12)
.L_12:
        /*0004*/ 	.word	0x00000082


	//----- nvinfo : EIATTR_KPARAM_INFO
	.align		4
.L_13:
        /*0008*/ 	.byte	0x04, 0x17
        /*000a*/ 	.short	(.L_15 - .L_14)
.L_14:
        /*000c*/ 	.word	0x00000000
        /*0010*/ 	.short	0x0002
        /*0012*/ 	.short	0x0010
        /*0014*/ 	.byte	0x00, 0xf0, 0x11, 0x00


	//----- nvinfo : EIATTR_KPARAM_INFO
	.align		4
.L_15:
        /*0018*/ 	.byte	0x04, 0x17
        /*001a*/ 	.short	(.L_17 - .L_16)
.L_16:
        /*001c*/ 	.word	0x00000000
        /*0020*/ 	.short	0x0001
        /*0022*/ 	.short	0x0008
        /*0024*/ 	.byte	0x00, 0xf5, 0x21, 0x00


	//----- nvinfo : EIATTR_KPARAM_INFO
	.align		4
.L_17:
        /*0028*/ 	.byte	0x04, 0x17
        /*002a*/ 	.short	(.L_19 - .L_18)
.L_18:
        /*002c*/ 	.word	0x00000000
        /*0030*/ 	.short	0x0000
        /*0032*/ 	.short	0x0000
        /*0034*/ 	.byte	0x00, 0xf5, 0x21, 0x00


	//----- nvinfo : EIATTR_SPARSE_MMA_MASK
	.align		4
.L_19:
        /*0038*/ 	.byte	0x03, 0x50
        /*003a*/ 	.short	0x0000


	//----- nvinfo : EIATTR_MAXREG_COUNT
	.align		4
        /*003c*/ 	.byte	0x03, 0x1b
        /*003e*/ 	.short	0x00ff


	//----- nvinfo : EIATTR_MERCURY_ISA_VERSION
	.align		4
        /*0040*/ 	.byte	0x03, 0x5f
        /*0042*/ 	.short	0x0101


	//----- nvinfo : EIATTR_VRC_CTA_INIT_COUNT
	.align		4
        /*0044*/ 	.byte	0x02, 0x4a
	.zero		1
	.zero		1


	//----- nvinfo : EIATTR_EXIT_INSTR_OFFSETS
	.align		4
        /*0048*/ 	.byte	0x04, 0x1c
        /*004a*/ 	.short	(.L_21 - .L_20)


	//   ....[0]....
.L_20:
        /*004c*/ 	.word	0x00000070


	//   ....[1]....
        /*0050*/ 	.word	0x000002c0


	//----- nvinfo : EIATTR_CRS_STACK_SIZE
	.align		4
.L_21:
        /*0054*/ 	.byte	0x04, 0x1e
        /*0056*/ 	.short	(.L_23 - .L_22)
.L_22:
        /*0058*/ 	.word	0x00000000


	//----- nvinfo : EIATTR_CBANK_PARAM_SIZE
	.align		4
.L_23:
        /*005c*/ 	.byte	0x03, 0x19
        /*005e*/ 	.short	0x0014


	//----- nvinfo : EIATTR_PARAM_CBANK
	.align		4
        /*0060*/ 	.byte	0x04, 0x0a
        /*0062*/ 	.short	(.L_25 - .L_24)
	.align		4
.L_24:
        /*0064*/ 	.word	index@(.nv.constant0._Z19nonPredicatedKernelPiS_i)
        /*0068*/ 	.short	0x0380
        /*006a*/ 	.short	0x0014


	//----- nvinfo : EIATTR_SW_WAR
	.align		4
.L_25:
        /*006c*/ 	.byte	0x04, 0x36
        /*006e*/ 	.short	(.L_27 - .L_26)
.L_26:
        /*0070*/ 	.word	0x00000008
.L_27:


//--------------------- .nv.info._Z16predicatedKernelPiS_i --------------------------
	.section	.nv.info._Z16predicatedKernelPiS_i,"",@"SHT_CUDA_INFO"
	.sectionflags	@""
	.align	4


	//----- nvinfo : EIATTR_CUDA_API_VERSION
	.align		4
        /*0000*/ 	.byte	0x04, 0x37
        /*0002*/ 	.short	(.L_29 - .L_28)
.L_28:
        /*0004*/ 	.word	0x00000082


	//----- nvinfo : EIATTR_KPARAM_INFO
	.align		4
.L_29:
        /*0008*/ 	.byte	0x04, 0x17
        /*000a*/ 	.short	(.L_31 - .L_30)
.L_30:
        /*000c*/ 	.word	0x00000000
        /*0010*/ 	.short	0x0002
        /*0012*/ 	.short	0x0010
        /*0014*/ 	.byte	0x00, 0xf0, 0x11, 0x00


	//----- nvinfo : EIATTR_KPARAM_INFO
	.align		4
.L_31:
        /*0018*/ 	.byte	0x04, 0x17
        /*001a*/ 	.short	(.L_33 - .L_32)
.L_32:
        /*001c*/ 	.word	0x00000000
        /*0020*/ 	.short	0x0001
        /*0022*/ 	.short	0x0008
        /*0024*/ 	.byte	0x00, 0xf5, 0x21, 0x00


	//----- nvinfo : EIATTR_KPARAM_INFO
	.align		4
.L_33:
        /*0028*/ 	.byte	0x04, 0x17
        /*002a*/ 	.short	(.L_35 - .L_34)
.L_34:
        /*002c*/ 	.word	0x00000000
        /*0030*/ 	.short	0x0000
        /*0032*/ 	.short	0x0000
        /*0034*/ 	.byte	0x00, 0xf5, 0x21, 0x00


	//----- nvinfo : EIATTR_SPARSE_MMA_MASK
	.align		4
.L_35:
        /*0038*/ 	.byte	0x03, 0x50
        /*003a*/ 	.short	0x0000


	//----- nvinfo : EIATTR_MAXREG_COUNT
	.align		4
        /*003c*/ 	.byte	0x03, 0x1b
        /*003e*/ 	.short	0x00ff


	//----- nvinfo : EIATTR_MERCURY_ISA_VERSION
	.align		4
        /*0040*/ 	.byte	0x03, 0x5f
        /*0042*/ 	.short	0x0101


	//----- nvinfo : EIATTR_VRC_CTA_INIT_COUNT
	.align		4
        /*0044*/ 	.byte	0x02, 0x4a
	.zero		1
	.zero		1


	//----- nvinfo : EIATTR_EXIT_INSTR_OFFSETS
	.align		4
        /*0048*/ 	.byte	0x04, 0x1c
        /*004a*/ 	.short	(.L_37 - .L_36)


	//   ....[0]....
.L_36:
        /*004c*/ 	.word	0x00000070


	//   ....[1]....
        /*0050*/ 	.word	0x000002c0


	//----- nvinfo : EIATTR_CRS_STACK_SIZE
	.align		4
.L_37:
        /*0054*/ 	.byte	0x04, 0x1e
        /*0056*/ 	.short	(.L_39 - .L_38)
.L_38:
        /*0058*/ 	.word	0x00000000


	//----- nvinfo : EIATTR_CBANK_PARAM_SIZE
	.align		4
.L_39:
        /*005c*/ 	.byte	0x03, 0x19
        /*005e*/ 	.short	0x0014


	//----- nvinfo : EIATTR_PARAM_CBANK
	.align		4
        /*0060*/ 	.byte	0x04, 0x0a
        /*0062*/ 	.short	(.L_41 - .L_40)
	.align		4
.L_40:
        /*0064*/ 	.word	index@(.nv.constant0._Z16predicatedKernelPiS_i)
        /*0068*/ 	.short	0x0380
        /*006a*/ 	.short	0x0014


	//----- nvinfo : EIATTR_SW_WAR
	.align		4
.L_41:
        /*006c*/ 	.byte	0x04, 0x36
        /*006e*/ 	.short	(.L_43 - .L_42)
.L_42:
        /*0070*/ 	.word	0x00000008
.L_43:


//--------------------- .nv.callgraph             --------------------------
	.section	.nv.callgraph,"",@"SHT_CUDA_CALLGRAPH"
	.align	4
	.sectionentsize	8
	.align		4
        /*0000*/ 	.word	0x00000000
	.align		4
        /*0004*/ 	.word	0xffffffff
	.align		4
        /*0008*/ 	.word	0x00000000
	.align		4
        /*000c*/ 	.word	0xfffffffe
	.align		4
        /*0010*/ 	.word	0x00000000
	.align		4
        /*0014*/ 	.word	0xfffffffd
	.align		4
        /*0018*/ 	.word	0x00000000
	.align		4
        /*001c*/ 	.word	0xfffffffc


//--------------------- .text._Z19nonPredicatedKernelPiS_i --------------------------
	.section	.text._Z19nonPredicatedKernelPiS_i,"ax",@progbits
	.align	128
        .global         _Z19nonPredicatedKernelPiS_i
        .type           _Z19nonPredicatedKernelPiS_i,@function
        .size           _Z19nonPredicatedKernelPiS_i,(.L_x_4 - _Z19nonPredicatedKernelPiS_i)
        .other          _Z19nonPredicatedKernelPiS_i,@"STO_CUDA_ENTRY STV_DEFAULT"
_Z19nonPredicatedKernelPiS_i:
.text._Z19nonPredicatedKernelPiS_i:
[----:B------:R-:W-:Y:S01]  /*0000*/  LDC R1, c[0x0][0x37c] ;  /* 0x0000df00ff017b82 */ /* 0x000fe20000000800 */
[----:B------:R-:W0:Y:S07]  /*0010*/  S2R R0, SR_TID.X ;  /* 0x0000000000007919 */ /* 0x000e2e0000002100 */
[----:B------:R-:W0:Y:S01]  /*0020*/  S2UR UR4, SR_CTAID.X ;  /* 0x00000000000479c3 */ /* 0x000e220000002500 */
[----:B------:R-:W1:Y:S07]  /*0030*/  LDCU UR5, c[0x0][0x390] ;  /* 0x00007200ff0577ac */ /* 0x000e6e0008000800 */
[----:B------:R-:W0:Y:S02]  /*0040*/  LDC R9, c[0x0][0x360] ;  /* 0x0000d800ff097b82 */ /* 0x000e240000000800 */
[----:B0-----:R-:W-:-:S05]  /*0050*/  IMAD R0, R9, UR4, R0 ;  /* 0x0000000409007c24 */ /* 0x001fca000f8e0200 */
[----:B-1----:R-:W-:-:S13]  /*0060*/  ISETP.GE.AND P0, PT, R0, UR5, PT ;  /* 0x0000000500007c0c */ /* 0x002fda000bf06270 */
[----:B------:R-:W-:Y:S05]  /*0070*/  @P0 EXIT ;  /* 0x000000000000094d */ /* 0x000fea0003800000 */
[----:B------:R-:W0:Y:S01]  /*0080*/  LDC.64 R2, c[0x0][0x380] ;  /* 0x0000e000ff027b82 */ /* 0x000e220000000a00 */
[----:B------:R-:W1:Y:S01]  /*0090*/  LDCU UR4, c[0x0][0x370] ;  /* 0x00006e00ff0477ac */ /* 0x000e620008000800 */
[----:B------:R-:W2:Y:S06]  /*00a0*/  LDCU.64 UR6, c[0x0][0x358] ;  /* 0x00006b00ff0677ac */ /* 0x000eac0008000a00 */
[----:B------:R-:W3:Y:S01]  /*00b0*/  LDC.64 R4, c[0x0][0x388] ;  /* 0x0000e200ff047b82 */ /* 0x000ee20000000a00 */
[----:B------:R-:W4:Y:S01]  /*00c0*/  LDCU UR5, c[0x0][0x390] ;  /* 0x00007200ff0577ac */ /* 0x000f220008000800 */
[----:B-1----:R-:W-:-:S07]  /*00d0*/  IMAD R9, R9, UR4, RZ ;  /* 0x0000000409097c24 */ /* 0x002fce000f8e02ff */
.L_x_0:
[----:B0-----:R-:W-:-:S05]  /*00e0*/  IMAD.WIDE R6, R0, 0x4, R2 ;  /* 0x0000000400067825 */ /* 0x001fca00078e0202 */
[----:B--2---:R0:W2:Y:S01]  /*00f0*/  LDG.E R13, desc[UR6][R6.64] ;  /* 0x00000006060d7981 */ /* 0x0040a2000c1e1900 */
[----:B------:R-:W-:Y:S02]  /*0100*/  HFMA2 R11, -RZ, RZ, -4.921875, 27.078125 ;  /* 0xc4ec4ec5ff0b7431 */ /* 0x000fe400000001ff */
[----:B------:R-:W-:Y:S02]  /*0110*/  IMAD.MOV.U32 R10, RZ, RZ, -0x45d1745d ;  /* 0xba2e8ba3ff0a7424 */ /* 0x000fe400078e00ff */
[----:B------:R-:W-:Y:S02]  /*0120*/  IMAD.MOV.U32 R8, RZ, RZ, -0x49249249 ;  /* 0xb6db6db7ff087424 */ /* 0x000fe400078e00ff */
[----:B0-----:R-:W-:Y:S02]  /*0130*/  IMAD.MOV.U32 R7, RZ, RZ, -0xf0f0f0f ;  /* 0xf0f0f0f1ff077424 */ /* 0x001fe400078e00ff */
[C---:B--2---:R-:W-:Y:S02]  /*0140*/  IMAD R10, R13.reuse, R10, 0xba2e8ba ;  /* 0x0ba2e8ba0d0a7424 */ /* 0x044fe400078e020a */
[----:B------:R-:W-:-:S02]  /*0150*/  IMAD R8, R13, R8, 0x12492492 ;  /* 0x124924920d087424 */ /* 0x000fc400078e0208 */
[C---:B------:R-:W-:Y:S01]  /*0160*/  IMAD R11, R13.reuse, R11, 0x9d89d89 ;  /* 0x09d89d890d0b7424 */ /* 0x040fe200078e020b */
[----:B------:R-:W-:Y:S01]  /*0170*/  ISETP.GE.U32.AND P2, PT, R10, 0x1745d175, PT ;  /* 0x1745d1750a00780c */ /* 0x000fe20003f46070 */
[C---:B------:R-:W-:Y:S01]  /*0180*/  IMAD R6, R13.reuse, R13, RZ ;  /* 0x0000000d0d067224 */ /* 0x040fe200078e02ff */
[----:B------:R-:W-:Y:S01]  /*0190*/  ISETP.GE.U32.AND P1, PT, R8, 0x24924925, PT ;  /* 0x249249250800780c */ /* 0x000fe20003f26070 */
[----:B------:R-:W-:Y:S01]  /*01a0*/  IMAD R8, R13, 0x3, RZ ;  /* 0x000000030d087824 */ /* 0x000fe200078e02ff */
[----:B------:R-:W-:Y:S01]  /*01b0*/  ISETP.GT.U32.AND P0, PT, R11, 0x13b13b12, PT ;  /* 0x13b13b120b00780c */ /* 0x000fe20003f04070 */
[----:B------:R-:W-:Y:S01]  /*01c0*/  IMAD R7, R6, R7, 0x2d2d2d2d ;  /* 0x2d2d2d2d06077424 */ /* 0x000fe200078e0207 */
[----:B------:R-:W-:Y:S02]  /*01d0*/  IADD3 R6, PT, PT, R13, -0x33, RZ ;  /* 0xffffffcd0d067810 */ /* 0x000fe40007ffe0ff */
[----:B------:R-:W-:Y:S02]  /*01e0*/  SEL R8, R8, R13, !P1 ;  /* 0x0000000d08087207 */ /* 0x000fe40004800000 */
[----:B------:R-:W-:-:S03]  /*01f0*/  ISETP.GE.U32.AND P1, PT, R6, 0x1d, PT ;  /* 0x0000001d0600780c */ /* 0x000fc60003f26070 */
[----:B------:R-:W-:Y:S01]  /*0200*/  @!P2 VIADD R8, R8, 0x19 ;  /* 0x000000190808a836 */ /* 0x000fe20000000000 */
[----:B------:R-:W-:Y:S02]  /*0210*/  ISETP.GE.U32.AND P2, PT, R7, 0xf0f0f0f, PT ;  /* 0x0f0f0f0f0700780c */ /* 0x000fe40003f46070 */
[----:B------:R-:W-:Y:S02]  /*0220*/  SEL R7, RZ, 0x1, P1 ;  /* 0x00000001ff077807 */ /* 0x000fe40000800000 */
[----:B------:R-:W-:-:S04]  /*0230*/  @!P0 LEA.HI R6, R8, R8, RZ, 0x1 ;  /* 0x0000000808068211 */ /* 0x000fc800078f08ff */
[----:B------:R-:W-:-:S04]  /*0240*/  @!P0 LEA.HI.SX32 R8, R6, 0xa, 0x1f ;  /* 0x0000000a06088811 */ /* 0x000fc800078ffaff */
[----:B------:R-:W-:Y:S01]  /*0250*/  SHF.L.U32 R11, R8, R7, RZ ;  /* 0x00000007080b7219 */ /* 0x000fe200000006ff */
[----:B---3--:R-:W-:-:S03]  /*0260*/  IMAD.WIDE R6, R0, 0x4, R4 ;  /* 0x0000000400067825 */ /* 0x008fc600078e0204 */
[----:B------:R-:W-:Y:S01]  /*0270*/  @!P2 IADD3 R11, PT, PT, R11, -0xf, RZ ;  /* 0xfffffff10b0ba810 */ /* 0x000fe20007ffe0ff */
[----:B------:R-:W-:-:S04]  /*0280*/  IMAD.IADD R0, R9, 0x1, R0 ;  /* 0x0000000109007824 */ /* 0x000fc800078e0200 */
[----:B------:R1:W-:Y:S01]  /*0290*/  STG.E desc[UR6][R6.64], R11 ;  /* 0x0000000b06007986 */ /* 0x0003e2000c101906 */
[----:B----4-:R-:W-:-:S13]  /*02a0*/  ISETP.GE.AND P0, PT, R0, UR5, PT ;  /* 0x0000000500007c0c */ /* 0x010fda000bf06270 */
[----:B-1----:R-:W-:Y:S05]  /*02b0*/  @!P0 BRA `(.L_x_0) ;  /* 0xfffffffc00888947 */ /* 0x002fea000383ffff */
[----:B------:R-:W-:Y:S05]  /*02c0*/  EXIT ;  /* 0x000000000000794d */ /* 0x000fea0003800000 */
.L_x_1:
[----:B------:R-:W-:-:S00]  /*02d0*/  BRA `(.L_x_1) ;  /* 0xfffffffc00fc7947 */ /* 0x000fc0000383ffff */
[----:B------:R-:W-:-:S00]  /*02e0*/  NOP ;  /* 0x0000000000007918 */ /* 0x000fc00000000000 */
        /* <DEDUP_REMOVED lines=9> */
.L_x_4:


//--------------------- .text._Z16predicatedKernelPiS_i --------------------------
	.section	.text._Z16predicatedKernelPiS_i,"ax",@progbits
	.align	128
        .global         _Z16predicatedKernelPiS_i
        .type           _Z16predicatedKernelPiS_i,@function
        .size           _Z16predicatedKernelPiS_i,(.L_x_5 - _Z16predicatedKernelPiS_i)
        .other          _Z16predicatedKernelPiS_i,@"STO_CUDA_ENTRY STV_DEFAULT"
_Z16predicatedKernelPiS_i:
.text._Z16predicatedKernelPiS_i:
        /* <DEDUP_REMOVED lines=14> */
.L_x_2:
        /* <DEDUP_REMOVED lines=19> */
[----:B------:R-:W-:-:S04]  /*0210*/  ISETP.GE.U32.AND P2, PT, R7, 0x1d, PT ;  /* 0x0000001d0700780c */ /* 0x000fc80003f46070 */
[----:B------:R-:W-:Y:S02]  /*0220*/  @!P0 LEA.HI R6, R8, R8, RZ, 0x1 ;  /* 0x0000000808068211 */ /* 0x000fe400078f08ff */
[----:B------:R-:W-:Y:S02]  /*0230*/  SEL R7, RZ, 0x1, P2 ;  /* 0x00000001ff077807 */ /* 0x000fe40001000000 */
        /* <DEDUP_REMOVED lines=9> */
.L_x_3:
        /* <DEDUP_REMOVED lines=11> */
.L_x_5:


//--------------------- .nv.shared.reserved.0     --------------------------
	.section	.nv.shared.reserved.0,"aw",@nobits
	.weak		__nv_reservedSMEM_offset_0_alias
	.size		__nv_reservedSMEM_offset_0_alias, 0, 64
	.other		__nv_reservedSMEM_offset_0_alias,@"STO_CUDA_RESERVED_SHARED STV_DEFAULT"
__nv_reservedSMEM_offset_0_alias:
	.zero		0
	.zero		64


//--------------------- .nv.constant0._Z19nonPredicatedKernelPiS_i --------------------------
	.section	.nv.constant0._Z19nonPredicatedKernelPiS_i,"a",@progbits
	.sectionflags	@""
	.align	4
.nv.constant0._Z19nonPredicatedKernelPiS_i:
	.zero		916


//--------------------- .nv.constant0._Z16predicatedKernelPiS_i --------------------------
	.section	.nv.constant0._Z16predicatedKernelPiS_i,"a",@progbits
	.sectionflags	@""
	.align	4
.nv.constant0._Z16predicatedKernelPiS_i:
	.zero		916


//--------------------- SYMBOLS --------------------------

	.type		.nv.reservedSmem.offset0,@object
	.size		.nv.reservedSmem.offset0,0x4
